//
// Generated by NVIDIA NVVM Compiler
//
// Compiler Build ID: CL-36424714
// Cuda compilation tools, release 13.0, V13.0.88
// Based on NVVM 20.0.0
//

.version 9.0
.target sm_100
.address_size 64

	// .globl	_Z15matrixMulKernelPfS_S_iii

.visible .entry _Z15matrixMulKernelPfS_S_iii(
	.param .u64 .ptr .align 1 _Z15matrixMulKernelPfS_S_iii_param_0,
	.param .u64 .ptr .align 1 _Z15matrixMulKernelPfS_S_iii_param_1,
	.param .u64 .ptr .align 1 _Z15matrixMulKernelPfS_S_iii_param_2,
	.param .u32 _Z15matrixMulKernelPfS_S_iii_param_3,
	.param .u32 _Z15matrixMulKernelPfS_S_iii_param_4,
	.param .u32 _Z15matrixMulKernelPfS_S_iii_param_5
)
{
	.reg .pred 	%p<13>;
	.reg .b32 	%r<43>;
	.reg .b32 	%f<68>;
	.reg .b64 	%rd<67>;

	ld.param.u64 	%rd14, [_Z15matrixMulKernelPfS_S_iii_param_0];
	ld.param.u64 	%rd15, [_Z15matrixMulKernelPfS_S_iii_param_1];
	ld.param.u32 	%r18, [_Z15matrixMulKernelPfS_S_iii_param_3];
	ld.param.u32 	%r20, [_Z15matrixMulKernelPfS_S_iii_param_4];
	ld.param.u32 	%r17, [_Z15matrixMulKernelPfS_S_iii_param_5];
	cvta.to.global.u64 	%rd1, %rd15;
	cvta.to.global.u64 	%rd2, %rd14;
	mov.u32 	%r21, %ctaid.x;
	mov.u32 	%r22, %ntid.x;
	mov.u32 	%r23, %tid.x;
	mad.lo.s32 	%r1, %r21, %r22, %r23;
	mov.u32 	%r24, %ctaid.y;
	mov.u32 	%r25, %ntid.y;
	mov.u32 	%r26, %tid.y;
	mad.lo.s32 	%r27, %r24, %r25, %r26;
	setp.ge.s32 	%p1, %r1, %r20;
	setp.ge.s32 	%p2, %r27, %r18;
	or.pred  	%p3, %p1, %p2;
	@%p3 bra 	$L__BB0_14;
	setp.lt.s32 	%p4, %r17, 1;
	mov.f32 	%f67, 0f00000000;
	@%p4 bra 	$L__BB0_13;
	mul.lo.s32 	%r3, %r17, %r27;
	and.b32  	%r4, %r17, 7;
	setp.lt.u32 	%p5, %r17, 8;
	mov.f32 	%f67, 0f00000000;
	mov.b32 	%r41, 0;
	@%p5 bra 	$L__BB0_5;
	and.b32  	%r41, %r17, 2147483640;
	neg.s32 	%r39, %r41;
	mul.wide.u32 	%rd16, %r17, 4;
	add.s64 	%rd3, %rd1, %rd16;
	mul.wide.u32 	%rd17, %r17, 8;
	add.s64 	%rd4, %rd1, %rd17;
	mul.wide.u32 	%rd18, %r17, 12;
	add.s64 	%rd5, %rd1, %rd18;
	mul.wide.u32 	%rd19, %r17, 16;
	add.s64 	%rd6, %rd1, %rd19;
	mul.wide.u32 	%rd20, %r17, 20;
	add.s64 	%rd7, %rd1, %rd20;
	mul.wide.u32 	%rd21, %r17, 24;
	add.s64 	%rd8, %rd1, %rd21;
	mul.wide.u32 	%rd22, %r17, 28;
	add.s64 	%rd9, %rd1, %rd22;
	mul.wide.u32 	%rd23, %r3, 4;
	add.s64 	%rd24, %rd23, %rd2;
	add.s64 	%rd66, %rd24, 16;
	mov.f32 	%f67, 0f00000000;
	mov.u32 	%r38, %r1;
$L__BB0_4:
	.pragma "nounroll";
	mul.wide.s32 	%rd25, %r38, 4;
	add.s64 	%rd26, %rd3, %rd25;
	add.s64 	%rd27, %rd4, %rd25;
	add.s64 	%rd28, %rd5, %rd25;
	add.s64 	%rd29, %rd6, %rd25;
	add.s64 	%rd30, %rd7, %rd25;
	add.s64 	%rd31, %rd8, %rd25;
	add.s64 	%rd32, %rd9, %rd25;
	add.s64 	%rd33, %rd1, %rd25;
	ld.global.f32 	%f17, [%rd66+-16];
	ld.global.f32 	%f18, [%rd33];
	fma.rn.f32 	%f19, %f17, %f18, %f67;
	ld.global.f32 	%f20, [%rd66+-12];
	ld.global.f32 	%f21, [%rd26];
	fma.rn.f32 	%f22, %f20, %f21, %f19;
	ld.global.f32 	%f23, [%rd66+-8];
	ld.global.f32 	%f24, [%rd27];
	fma.rn.f32 	%f25, %f23, %f24, %f22;
	ld.global.f32 	%f26, [%rd66+-4];
	ld.global.f32 	%f27, [%rd28];
	fma.rn.f32 	%f28, %f26, %f27, %f25;
	ld.global.f32 	%f29, [%rd66];
	ld.global.f32 	%f30, [%rd29];
	fma.rn.f32 	%f31, %f29, %f30, %f28;
	ld.global.f32 	%f32, [%rd66+4];
	ld.global.f32 	%f33, [%rd30];
	fma.rn.f32 	%f34, %f32, %f33, %f31;
	ld.global.f32 	%f35, [%rd66+8];
	ld.global.f32 	%f36, [%rd31];
	fma.rn.f32 	%f37, %f35, %f36, %f34;
	ld.global.f32 	%f38, [%rd66+12];
	ld.global.f32 	%f39, [%rd32];
	fma.rn.f32 	%f67, %f38, %f39, %f37;
	add.s32 	%r39, %r39, 8;
	shl.b32 	%r29, %r17, 3;
	add.s32 	%r38, %r38, %r29;
	add.s64 	%rd66, %rd66, 32;
	setp.ne.s32 	%p6, %r39, 0;
	@%p6 bra 	$L__BB0_4;
$L__BB0_5:
	setp.eq.s32 	%p7, %r4, 0;
	@%p7 bra 	$L__BB0_13;
	and.b32  	%r12, %r17, 3;
	setp.lt.u32 	%p8, %r4, 4;
	@%p8 bra 	$L__BB0_8;
	add.s32 	%r30, %r41, %r3;
	mul.wide.u32 	%rd34, %r30, 4;
	add.s64 	%rd35, %rd2, %rd34;
	ld.global.f32 	%f41, [%rd35];
	mad.lo.s32 	%r31, %r41, %r17, %r1;
	mul.wide.s32 	%rd36, %r31, 4;
	add.s64 	%rd37, %rd1, %rd36;
	ld.global.f32 	%f42, [%rd37];
	fma.rn.f32 	%f43, %f41, %f42, %f67;
	cvt.u64.u32 	%rd38, %r3;
	cvt.u64.u32 	%rd39, %r41;
	add.s64 	%rd40, %rd39, %rd38;
	shl.b64 	%rd41, %rd40, 2;
	add.s64 	%rd42, %rd2, %rd41;
	ld.global.f32 	%f44, [%rd42+4];
	mul.wide.u32 	%rd43, %r17, 4;
	add.s64 	%rd44, %rd37, %rd43;
	ld.global.f32 	%f45, [%rd44];
	fma.rn.f32 	%f46, %f44, %f45, %f43;
	ld.global.f32 	%f47, [%rd42+8];
	add.s64 	%rd45, %rd44, %rd43;
	ld.global.f32 	%f48, [%rd45];
	fma.rn.f32 	%f49, %f47, %f48, %f46;
	ld.global.f32 	%f50, [%rd42+12];
	add.s64 	%rd46, %rd45, %rd43;
	ld.global.f32 	%f51, [%rd46];
	fma.rn.f32 	%f67, %f50, %f51, %f49;
	add.s32 	%r41, %r41, 4;
$L__BB0_8:
	setp.eq.s32 	%p9, %r12, 0;
	@%p9 bra 	$L__BB0_13;
	setp.eq.s32 	%p10, %r12, 1;
	@%p10 bra 	$L__BB0_11;
	add.s32 	%r32, %r41, %r3;
	mul.wide.u32 	%rd47, %r32, 4;
	add.s64 	%rd48, %rd2, %rd47;
	ld.global.f32 	%f53, [%rd48];
	mad.lo.s32 	%r33, %r41, %r17, %r1;
	mul.wide.s32 	%rd49, %r33, 4;
	add.s64 	%rd50, %rd1, %rd49;
	ld.global.f32 	%f54, [%rd50];
	fma.rn.f32 	%f55, %f53, %f54, %f67;
	cvt.u64.u32 	%rd51, %r3;
	cvt.u64.u32 	%rd52, %r41;
	add.s64 	%rd53, %rd52, %rd51;
	shl.b64 	%rd54, %rd53, 2;
	add.s64 	%rd55, %rd2, %rd54;
	ld.global.f32 	%f56, [%rd55+4];
	mul.wide.u32 	%rd56, %r17, 4;
	add.s64 	%rd57, %rd50, %rd56;
	ld.global.f32 	%f57, [%rd57];
	fma.rn.f32 	%f67, %f56, %f57, %f55;
	add.s32 	%r41, %r41, 2;
$L__BB0_11:
	and.b32  	%r34, %r17, 1;
	setp.eq.b32 	%p11, %r34, 1;
	not.pred 	%p12, %p11;
	@%p12 bra 	$L__BB0_13;
	add.s32 	%r35, %r41, %r3;
	mul.wide.u32 	%rd58, %r35, 4;
	add.s64 	%rd59, %rd2, %rd58;
	ld.global.f32 	%f58, [%rd59];
	mad.lo.s32 	%r36, %r41, %r17, %r1;
	mul.wide.s32 	%rd60, %r36, 4;
	add.s64 	%rd61, %rd1, %rd60;
	ld.global.f32 	%f59, [%rd61];
	fma.rn.f32 	%f67, %f58, %f59, %f67;
$L__BB0_13:
	ld.param.u64 	%rd65, [_Z15matrixMulKernelPfS_S_iii_param_2];
	mad.lo.s32 	%r37, %r17, %r27, %r1;
	cvta.to.global.u64 	%rd62, %rd65;
	mul.wide.s32 	%rd63, %r37, 4;
	add.s64 	%rd64, %rd62, %rd63;
	st.global.f32 	[%rd64], %f67;
$L__BB0_14:
	ret;

}


// ===== COMPILED SASS (sm_100) =====

	.target	sm_100

	.elftype	@"ET_EXEC"


//--------------------- .note.nv.tkinfo           --------------------------
	.section	.note.nv.tkinfo,"",@"SHT_NOTE"
	.sectionflags	@"SHF_NOTE_NV_TKINFO"
	.tkinfo
        /*0018*/ 	.word	0x00000002
        /*0030*/ 	.string	""
        /*0030*/ 	.string	"ptxas"
        /*0030*/ 	.string	"Cuda compilation tools, release 13.0, V13.0.88"
        /*0030*/ 	.string	"Build cuda_13.0.r13.0/compiler.36424714_0"
        /*0030*/ 	.string	"-arch sm_100 -m 64 "



//--------------------- .note.nv.cuinfo           --------------------------
	.section	.note.nv.cuinfo,"",@"SHT_NOTE"
	.sectionflags	@"SHF_NOTE_NV_CUINFO"
        /*0018*/ 	.short	0x0002
        /*001a*/ 	.short	0x0064
        /*001c*/ 	.short	0x0082
	.zero		2


//--------------------- .nv.info                  --------------------------
	.section	.nv.info,"",@"SHT_CUDA_INFO"
	.align	4


	//----- nvinfo : EIATTR_REGCOUNT
	.align		4
        /*0000*/ 	.byte	0x04, 0x2f
        /*0002*/ 	.short	(.L_1 - .L_0)
	.align		4
.L_0:
        /*0004*/ 	.word	index@(_Z15matrixMulKernelPfS_S_iii)
        /*0008*/ 	.word	0x0000001e


	//----- nvinfo : EIATTR_FRAME_SIZE
	.align		4
.L_1:
        /*000c*/ 	.byte	0x04, 0x11
        /*000e*/ 	.short	(.L_3 - .L_2)
	.align		4
.L_2:
        /*0010*/ 	.word	index@(_Z15matrixMulKernelPfS_S_iii)
        /*0014*/ 	.word	0x00000000


	//----- nvinfo : EIATTR_MIN_STACK_SIZE
	.align		4
.L_3:
        /*0018*/ 	.byte	0x04, 0x12
        /*001a*/ 	.short	(.L_5 - .L_4)
	.align		4
.L_4:
        /*001c*/ 	.word	index@(_Z15matrixMulKernelPfS_S_iii)
        /*0020*/ 	.word	0x00000000
.L_5:


//--------------------- .nv.compat                --------------------------
	.section	.nv.compat,"",@"SHT_CUDA_COMPAT_INFO"
	.align	4
        /*0000*/ 	.byte	0x02, 0x09, 0x00, 0x00, 0x02, 0x02, 0x01, 0x00, 0x02, 0x05, 0x05, 0x00, 0x03, 0x07, 0x01, 0x01
        /*0010*/ 	.byte	0x02, 0x03, 0x00, 0x00, 0x02, 0x06, 0x01, 0x00, 0x04, 0x0b, 0x08, 0x00, 0x09, 0x00, 0x00, 0x00
        /*0020*/ 	.byte	0x00, 0x00, 0x00, 0x00


//--------------------- .nv.info._Z15matrixMulKernelPfS_S_iii --------------------------
	.section	.nv.info._Z15matrixMulKernelPfS_S_iii,"",@"SHT_CUDA_INFO"
	.sectionflags	@""
	.align	4


	//----- nvinfo : EIATTR_CUDA_API_VERSION
	.align		4
        /*0000*/ 	.byte	0x04, 0x37
        /*0002*/ 	.short	(.L_7 - .L_6)
.L_6:
        /*0004*/ 	.word	0x00000082


	//----- nvinfo : EIATTR_KPARAM_INFO
	.align		4
.L_7:
        /*0008*/ 	.byte	0x04, 0x17
        /*000a*/ 	.short	(.L_9 - .L_8)
.L_8:
        /*000c*/ 	.word	0x00000000
        /*0010*/ 	.short	0x0005
        /*0012*/ 	.short	0x0020
        /*0014*/ 	.byte	0x00, 0xf0, 0x11, 0x00


	//----- nvinfo : EIATTR_KPARAM_INFO
	.align		4
.L_9:
        /*0018*/ 	.byte	0x04, 0x17
        /*001a*/ 	.short	(.L_11 - .L_10)
.L_10:
        /*001c*/ 	.word	0x00000000
        /*0020*/ 	.short	0x0004
        /*0022*/ 	.short	0x001c
        /*0024*/ 	.byte	0x00, 0xf0, 0x11, 0x00


	//----- nvinfo : EIATTR_KPARAM_INFO
	.align		4
.L_11:
        /*0028*/ 	.byte	0x04, 0x17
        /*002a*/ 	.short	(.L_13 - .L_12)
.L_12:
        /*002c*/ 	.word	0x00000000
        /*0030*/ 	.short	0x0003
        /*0032*/ 	.short	0x0018
        /*0034*/ 	.byte	0x00, 0xf0, 0x11, 0x00


	//----- nvinfo : EIATTR_KPARAM_INFO
	.align		4
.L_13:
        /*0038*/ 	.byte	0x04, 0x17
        /*003a*/ 	.short	(.L_15 - .L_14)
.L_14:
        /*003c*/ 	.word	0x00000000
        /*0040*/ 	.short	0x0002
        /*0042*/ 	.short	0x0010
        /*0044*/ 	.byte	0x00, 0xf5, 0x21, 0x00


	//----- nvinfo : EIATTR_KPARAM_INFO
	.align		4
.L_15:
        /*0048*/ 	.byte	0x04, 0x17
        /*004a*/ 	.short	(.L_17 - .L_16)
.L_16:
        /*004c*/ 	.word	0x00000000
        /*0050*/ 	.short	0x0001
        /*0052*/ 	.short	0x0008
        /*0054*/ 	.byte	0x00, 0xf5, 0x21, 0x00


	//----- nvinfo : EIATTR_KPARAM_INFO
	.align		4
.L_17:
        /*0058*/ 	.byte	0x04, 0x17
        /*005a*/ 	.short	(.L_19 - .L_18)
.L_18:
        /*005c*/ 	.word	0x00000000
        /*0060*/ 	.short	0x0000
        /*0062*/ 	.short	0x0000
        /*0064*/ 	.byte	0x00, 0xf5, 0x21, 0x00


	//----- nvinfo : EIATTR_SPARSE_MMA_MASK
	.align		4
.L_19:
        /*0068*/ 	.byte	0x03, 0x50
        /*006a*/ 	.short	0x0000


	//----- nvinfo : EIATTR_MAXREG_COUNT
	.align		4
        /*006c*/ 	.byte	0x03, 0x1b
        /*006e*/ 	.short	0x00ff


	//----- nvinfo : EIATTR_MERCURY_ISA_VERSION
	.align		4
        /*0070*/ 	.byte	0x03, 0x5f
        /*0072*/ 	.short	0x0101


	//----- nvinfo : EIATTR_VRC_CTA_INIT_COUNT
	.align		4
        /*0074*/ 	.byte	0x02, 0x4a
	.zero		1
	.zero		1


	//----- nvinfo : EIATTR_EXIT_INSTR_OFFSETS
	.align		4
        /*0078*/ 	.byte	0x04, 0x1c
        /*007a*/ 	.short	(.L_21 - .L_20)


	//   ....[0]....
.L_20:
        /*007c*/ 	.word	0x000000c0


	//   ....[1]....
        /*0080*/ 	.word	0x00000af0


	//----- nvinfo : EIATTR_CBANK_PARAM_SIZE
	.align		4
.L_21:
        /*0084*/ 	.byte	0x03, 0x19
        /*0086*/ 	.short	0x0024


	//----- nvinfo : EIATTR_PARAM_CBANK
	.align		4
        /*0088*/ 	.byte	0x04, 0x0a
        /*008a*/ 	.short	(.L_23 - .L_22)
	.align		4
.L_22:
        /*008c*/ 	.word	index@(.nv.constant0._Z15matrixMulKernelPfS_S_iii)
        /*0090*/ 	.short	0x0380
        /*0092*/ 	.short	0x0024


	//----- nvinfo : EIATTR_SW_WAR
	.align		4
.L_23:
        /*0094*/ 	.byte	0x04, 0x36
        /*0096*/ 	.short	(.L_25 - .L_24)
.L_24:
        /*0098*/ 	.word	0x00000008
.L_25:


//--------------------- .nv.callgraph             --------------------------
	.section	.nv.callgraph,"",@"SHT_CUDA_CALLGRAPH"
	.align	4
	.sectionentsize	8
	.align		4
        /*0000*/ 	.word	0x00000000
	.align		4
        /*0004*/ 	.word	0xffffffff
	.align		4
        /*0008*/ 	.word	0x00000000
	.align		4
        /*000c*/ 	.word	0xfffffffe
	.align		4
        /*0010*/ 	.word	0x00000000
	.align		4
        /*0014*/ 	.word	0xfffffffd
	.align		4
        /*0018*/ 	.word	0x00000000
	.align		4
        /*001c*/ 	.word	0xfffffffc


//--------------------- .text._Z15matrixMulKernelPfS_S_iii --------------------------
	.section	.text._Z15matrixMulKernelPfS_S_iii,"ax",@progbits
	.align	128
        .global         _Z15matrixMulKernelPfS_S_iii
        .type           _Z15matrixMulKernelPfS_S_iii,@function
        .size           _Z15matrixMulKernelPfS_S_iii,(.L_x_5 - _Z15matrixMulKernelPfS_S_iii)
        .other          _Z15matrixMulKernelPfS_S_iii,@"STO_CUDA_ENTRY STV_DEFAULT"
_Z15matrixMulKernelPfS_S_iii:
.text._Z15matrixMulKernelPfS_S_iii:
[----:B------:R-:W-:Y:S01]  /*0000*/  LDC R1, c[0x0][0x37c] ;  /* 0x0000df00ff017b82 */ /* 0x000fe20000000800 */
[----:B------:R-:W0:Y:S07]  /*0010*/  S2R R3, SR_TID.Y ;  /* 0x0000000000037919 */ /* 0x000e2e0000002200 */
[----:B------:R-:W1:Y:S01]  /*0020*/  LDC R13, c[0x0][0x360] ;  /* 0x0000d800ff0d7b82 */ /* 0x000e620000000800 */
[----:B------:R-:W2:Y:S01]  /*0030*/  LDCU.64 UR6, c[0x0][0x398] ;  /* 0x00007300ff0677ac */ /* 0x000ea20008000a00 */
[----:B------:R-:W1:Y:S06]  /*0040*/  S2R R2, SR_TID.X ;  /* 0x0000000000027919 */ /* 0x000e6c0000002100 */
[----:B------:R-:W0:Y:S08]  /*0050*/  S2UR UR5, SR_CTAID.Y ;  /* 0x00000000000579c3 */ /* 0x000e300000002600 */
[----:B------:R-:W0:Y:S08]  /*0060*/  LDC R0, c[0x0][0x364] ;  /* 0x0000d900ff007b82 */ /* 0x000e300000000800 */
[----:B------:R-:W1:Y:S01]  /*0070*/  S2UR UR4, SR_CTAID.X ;  /* 0x00000000000479c3 */ /* 0x000e620000002500 */
[----:B0-----:R-:W-:-:S05]  /*0080*/  IMAD R0, R0, UR5, R3 ;  /* 0x0000000500007c24 */ /* 0x001fca000f8e0203 */
[----:B--2---:R-:W-:Y:S01]  /*0090*/  ISETP.GE.AND P0, PT, R0, UR6, PT ;  /* 0x0000000600007c0c */ /* 0x004fe2000bf06270 */
[----:B-1----:R-:W-:-:S05]  /*00a0*/  IMAD R13, R13, UR4, R2 ;  /* 0x000000040d0d7c24 */ /* 0x002fca000f8e0202 */
[----:B------:R-:W-:-:S13]  /*00b0*/  ISETP.GE.OR P0, PT, R13, UR7, P0 ;  /* 0x000000070d007c0c */ /* 0x000fda0008706670 */
[----:B------:R-:W-:Y:S05]  /*00c0*/  @P0 EXIT ;  /* 0x000000000000094d */ /* 0x000fea0003800000 */
[----:B------:R-:W0:Y:S01]  /*00d0*/  LDCU UR18, c[0x0][0x3a0] ;  /* 0x00007400ff1277ac */ /* 0x000e220008000800 */
[----:B------:R-:W-:Y:S01]  /*00e0*/  HFMA2 R12, -RZ, RZ, 0, 0 ;  /* 0x00000000ff0c7431 */ /* 0x000fe200000001ff */
[----:B------:R-:W1:Y:S01]  /*00f0*/  LDCU.64 UR16, c[0x0][0x358] ;  /* 0x00006b00ff1077ac */ /* 0x000e620008000a00 */
[----:B0-----:R-:W-:-:S09]  /*0100*/  UISETP.GE.AND UP0, UPT, UR18, 0x1, UPT ;  /* 0x000000011200788c */ /* 0x001fd2000bf06270 */
[----:B-1----:R-:W-:Y:S05]  /*0110*/  BRA.U !UP0, `(.L_x_0) ;  /* 0x0000000908647547 */ /* 0x002fea000b800000 */
[----:B------:R-:W-:Y:S02]  /*0120*/  UISETP.GE.U32.AND UP1, UPT, UR18, 0x8, UPT ;  /* 0x000000081200788c */ /* 0x000fe4000bf26070 */
[----:B------:R-:W-:Y:S01]  /*0130*/  IMAD R5, R0, UR18, RZ ;  /* 0x0000001200057c24 */ /* 0x000fe2000f8e02ff */
[----:B------:R-:W-:Y:S01]  /*0140*/  ULOP3.LUT UR19, UR18, 0x7, URZ, 0xc0, !UPT ;  /* 0x0000000712137892 */ /* 0x000fe2000f8ec0ff */
[----:B------:R-:W-:Y:S01]  /*0150*/  MOV R12, RZ ;  /* 0x000000ff000c7202 */ /* 0x000fe20000000f00 */
[----:B------:R-:W-:Y:S02]  /*0160*/  UMOV UR4, URZ ;  /* 0x000000ff00047c82 */ /* 0x000fe40008000000 */
[----:B------:R-:W-:Y:S02]  /*0170*/  UISETP.NE.AND UP0, UPT, UR19, URZ, UPT ;  /* 0x000000ff1300728c */ /* 0x000fe4000bf05270 */
[----:B------:R-:W-:Y:S09]  /*0180*/  BRA.U !UP1, `(.L_x_1) ;  /* 0x0000000509087547 */ /* 0x000ff2000b800000 */
[----:B------:R-:W0:Y:S01]  /*0190*/  LDCU.128 UR20, c[0x0][0x380] ;  /* 0x00007000ff1477ac */ /* 0x000e220008000c00 */
[----:B------:R-:W-:Y:S02]  /*01a0*/  MOV R12, RZ ;  /* 0x000000ff000c7202 */ /* 0x000fe40000000f00 */
[----:B------:R-:W-:Y:S01]  /*01b0*/  MOV R14, R13 ;  /* 0x0000000d000e7202 */ /* 0x000fe20000000f00 */
[----:B------:R-:W-:-:S04]  /*01c0*/  ULOP3.LUT UR4, UR18, 0x7ffffff8, URZ, 0xc0, !UPT ;  /* 0x7ffffff812047892 */ /* 0x000fc8000f8ec0ff */
[----:B------:R-:W-:Y:S01]  /*01d0*/  UIADD3 UR5, UPT, UPT, -UR4, URZ, URZ ;  /* 0x000000ff04057290 */ /* 0x000fe2000fffe1ff */
[----:B0-----:R-:W-:Y:S01]  /*01e0*/  MOV R2, UR20 ;  /* 0x0000001400027c02 */ /* 0x001fe20008000f00 */
[----:B------:R-:W-:Y:S01]  /*01f0*/  UIMAD.WIDE.U32 UR6, UR18, 0xc, UR22 ;  /* 0x0000000c120678a5 */ /* 0x000fe2000f8e0016 */
[----:B------:R-:W-:Y:S01]  /*0200*/  MOV R3, UR21 ;  /* 0x0000001500037c02 */ /* 0x000fe20008000f00 */
[----:B------:R-:W-:Y:S02]  /*0210*/  UIMAD.WIDE.U32 UR8, UR18, 0x10, UR22 ;  /* 0x00000010120878a5 */ /* 0x000fe4000f8e0016 */
[----:B------:R-:W-:Y:S01]  /*0220*/  UIMAD.WIDE.U32 UR10, UR18, 0x14, UR22 ;  /* 0x00000014120a78a5 */ /* 0x000fe2000f8e0016 */
[----:B------:R-:W-:Y:S01]  /*0230*/  IMAD.WIDE.U32 R2, R5, 0x4, R2 ;  /* 0x0000000405027825 */ /* 0x000fe200078e0002 */
[----:B------:R-:W-:Y:S02]  /*0240*/  UIMAD.WIDE.U32 UR12, UR18, 0x18, UR22 ;  /* 0x00000018120c78a5 */ /* 0x000fe4000f8e0016 */
[----:B------:R-:W-:Y:S01]  /*0250*/  UIMAD.WIDE.U32 UR14, UR18, 0x1c, UR22 ;  /* 0x0000001c120e78a5 */ /* 0x000fe2000f8e0016 */
[----:B------:R-:W-:-:S04]  /*0260*/  IADD3 R2, P0, PT, R2, 0x10, RZ ;  /* 0x0000001002027810 */ /* 0x000fc80007f1e0ff */
[----:B------:R-:W-:-:S09]  /*0270*/  IADD3.X R3, PT, PT, RZ, R3, RZ, P0, !PT ;  /* 0x00000003ff037210 */ /* 0x000fd200007fe4ff */
.L_x_2:
[----:B------:R-:W-:Y:S01]  /*0280*/  HFMA2 R23, -RZ, RZ, 0, 2.384185791015625e-07 ;  /* 0x00000004ff177431 */ /* 0x000fe200000001ff */
[----:B------:R-:W-:Y:S01]  /*0290*/  UIMAD.WIDE.U32 UR24, UR18, 0x4, UR22 ;  /* 0x00000004121878a5 */ /* 0x000fe2000f8e0016 */
[----:B------:R-:W2:Y:S01]  /*02a0*/  LDG.E R21, desc[UR16][R2.64+-0x10] ;  /* 0xfffff01002157981 */ /* 0x000ea2000c1e1900 */
[----:B------:R-:W-:Y:S01]  /*02b0*/  UIMAD.WIDE.U32 UR20, UR18, 0x8, UR22 ;  /* 0x00000008121478a5 */ /* 0x000fe2000f8e0016 */
[----:B------:R-:W-:Y:S01]  /*02c0*/  HFMA2 R5, -RZ, RZ, 0, 2.384185791015625e-07 ;  /* 0x00000004ff057431 */ /* 0x000fe200000001ff */
[----:B------:R-:W-:Y:S01]  /*02d0*/  MOV R11, 0x4 ;  /* 0x00000004000b7802 */ /* 0x000fe20000000f00 */
[----:B------:R-:W3:Y:S01]  /*02e0*/  LDG.E R19, desc[UR16][R2.64+-0xc] ;  /* 0xfffff41002137981 */ /* 0x000ee2000c1e1900 */
[----:B------:R-:W-:Y:S01]  /*02f0*/  MOV R8, UR24 ;  /* 0x0000001800087c02 */ /* 0x000fe20008000f00 */
[----:B------:R-:W-:Y:S01]  /*0300*/  IMAD.U32 R9, RZ, RZ, UR25 ;  /* 0x00000019ff097e24 */ /* 0x000fe2000f8e00ff */
[----:B------:R-:W-:Y:S01]  /*0310*/  MOV R24, UR20 ;  /* 0x0000001400187c02 */ /* 0x000fe20008000f00 */
[C---:B------:R-:W-:Y:S01]  /*0320*/  IMAD.WIDE R22, R14.reuse, R23, UR22 ;  /* 0x000000160e167e25 */ /* 0x040fe2000f8e0217 */
[----:B------:R-:W-:Y:S01]  /*0330*/  MOV R25, UR21 ;  /* 0x0000001500197c02 */ /* 0x000fe20008000f00 */
[----:B------:R-:W4:Y:S02]  /*0340*/  LDG.E R17, desc[UR16][R2.64+-0x8] ;  /* 0xfffff81002117981 */ /* 0x000f24000c1e1900 */
[----:B------:R-:W-:-:S02]  /*0350*/  IMAD.WIDE R8, R14, 0x4, R8 ;  /* 0x000000040e087825 */ /* 0x000fc400078e0208 */
[----:B------:R-:W2:Y:S02]  /*0360*/  LDG.E R22, desc[UR16][R22.64] ;  /* 0x0000001016167981 */ /* 0x000ea4000c1e1900 */
[C---:B------:R-:W-:Y:S02]  /*0370*/  IMAD.WIDE R24, R14.reuse, 0x4, R24 ;  /* 0x000000040e187825 */ /* 0x040fe400078e0218 */
[----:B------:R0:W3:Y:S02]  /*0380*/  LDG.E R20, desc[UR16][R8.64] ;  /* 0x0000001008147981 */ /* 0x0000e4000c1e1900 */
[C---:B------:R-:W-:Y:S01]  /*0390*/  IMAD.WIDE R10, R14.reuse, R11, UR6 ;  /* 0x000000060e0a7e25 */ /* 0x040fe2000f8e020b */
[----:B------:R-:W-:Y:S01]  /*03a0*/  MOV R7, 0x4 ;  /* 0x0000000400077802 */ /* 0x000fe20000000f00 */
[----:B------:R-:W4:Y:S02]  /*03b0*/  LDG.E R18, desc[UR16][R24.64] ;  /* 0x0000001018127981 */ /* 0x000f24000c1e1900 */
[----:B------:R-:W-:-:S02]  /*03c0*/  IMAD.WIDE R4, R14, R5, UR8 ;  /* 0x000000080e047e25 */ /* 0x000fc4000f8e0205 */
[----:B------:R1:W5:Y:S02]  /*03d0*/  LDG.E R16, desc[UR16][R10.64] ;  /* 0x000000100a107981 */ /* 0x000364000c1e1900 */
[----:B0-----:R-:W-:Y:S02]  /*03e0*/  HFMA2 R9, -RZ, RZ, 0, 2.384185791015625e-07 ;  /* 0x00000004ff097431 */ /* 0x001fe400000001ff */
[----:B------:R-:W5:Y:S01]  /*03f0*/  LDG.E R15, desc[UR16][R2.64+-0x4] ;  /* 0xfffffc10020f7981 */ /* 0x000f62000c1e1900 */
[----:B------:R-:W-:-:S03]  /*0400*/  IMAD.WIDE R6, R14, R7, UR10 ;  /* 0x0000000a0e067e25 */ /* 0x000fc6000f8e0207 */
[----:B------:R0:W5:Y:S01]  /*0410*/  LDG.E R4, desc[UR16][R4.64] ;  /* 0x0000001004047981 */ /* 0x000162000c1e1900 */
[----:B------:R-:W-:-:S03]  /*0420*/  IMAD.MOV.U32 R27, RZ, RZ, 0x4 ;  /* 0x00000004ff1b7424 */ /* 0x000fc600078e00ff */
[----:B------:R-:W5:Y:S01]  /*0430*/  LDG.E R23, desc[UR16][R2.64] ;  /* 0x0000001002177981 */ /* 0x000f62000c1e1900 */
[----:B------:R-:W-:-:S03]  /*0440*/  IMAD.WIDE R8, R14, R9, UR12 ;  /* 0x0000000c0e087e25 */ /* 0x000fc6000f8e0209 */
[----:B------:R-:W5:Y:S01]  /*0450*/  LDG.E R7, desc[UR16][R6.64] ;  /* 0x0000001006077981 */ /* 0x000f62000c1e1900 */
[----:B-1----:R-:W-:-:S03]  /*0460*/  IMAD.WIDE R10, R14, R27, UR14 ;  /* 0x0000000e0e0a7e25 */ /* 0x002fc6000f8e021b */
[----:B------:R-:W5:Y:S04]  /*0470*/  LDG.E R24, desc[UR16][R2.64+0x4] ;  /* 0x0000041002187981 */ /* 0x000f68000c1e1900 */
[----:B------:R-:W5:Y:S04]  /*0480*/  LDG.E R8, desc[UR16][R8.64] ;  /* 0x0000001008087981 */ /* 0x000f68000c1e1900 */
[----:B------:R-:W5:Y:S04]  /*0490*/  LDG.E R25, desc[UR16][R2.64+0x8] ;  /* 0x0000081002197981 */ /* 0x000f68000c1e1900 */
[----:B------:R-:W5:Y:S04]  /*04a0*/  LDG.E R10, desc[UR16][R10.64] ;  /* 0x000000100a0a7981 */ /* 0x000f68000c1e1900 */
[----:B------:R1:W5:Y:S01]  /*04b0*/  LDG.E R27, desc[UR16][R2.64+0xc] ;  /* 0x00000c10021b7981 */ /* 0x000362000c1e1900 */
[----:B------:R-:W-:-:S04]  /*04c0*/  UIADD3 UR5, UPT, UPT, UR5, 0x8, URZ ;  /* 0x0000000805057890 */ /* 0x000fc8000fffe0ff */
[----:B------:R-:W-:Y:S01]  /*04d0*/  UISETP.NE.AND UP1, UPT, UR5, URZ, UPT ;  /* 0x000000ff0500728c */ /* 0x000fe2000bf25270 */
[----:B0-----:R-:W-:Y:S02]  /*04e0*/  MOV R5, UR18 ;  /* 0x0000001200057c02 */ /* 0x001fe40008000f00 */
[----:B-1----:R-:W-:Y:S02]  /*04f0*/  IADD3 R2, P0, PT, R2, 0x20, RZ ;  /* 0x0000002002027810 */ /* 0x002fe40007f1e0ff */
[----:B------:R-:W-:Y:S02]  /*0500*/  LEA R14, R5, R14, 0x3 ;  /* 0x0000000e050e7211 */ /* 0x000fe400078e18ff */
[----:B------:R-:W-:Y:S01]  /*0510*/  IADD3.X R3, PT, PT, RZ, R3, RZ, P0, !PT ;  /* 0x00000003ff037210 */ /* 0x000fe200007fe4ff */
[----:B--2---:R-:W-:-:S04]  /*0520*/  FFMA R22, R21, R22, R12 ;  /* 0x0000001615167223 */ /* 0x004fc8000000000c */
[----:B---3--:R-:W-:-:S04]  /*0530*/  FFMA R20, R19, R20, R22 ;  /* 0x0000001413147223 */ /* 0x008fc80000000016 */
[----:B----4-:R-:W-:-:S04]  /*0540*/  FFMA R18, R17, R18, R20 ;  /* 0x0000001211127223 */ /* 0x010fc80000000014 */
[----:B-----5:R-:W-:-:S04]  /*0550*/  FFMA R16, R15, R16, R18 ;  /* 0x000000100f107223 */ /* 0x020fc80000000012 */
[----:B------:R-:W-:-:S04]  /*0560*/  FFMA R23, R23, R4, R16 ;  /* 0x0000000417177223 */ /* 0x000fc80000000010 */
[----:B------:R-:W-:-:S04]  /*0570*/  FFMA R24, R24, R7, R23 ;  /* 0x0000000718187223 */ /* 0x000fc80000000017 */
[----:B------:R-:W-:-:S04]  /*0580*/  FFMA R8, R25, R8, R24 ;  /* 0x0000000819087223 */ /* 0x000fc80000000018 */
[----:B------:R-:W-:Y:S01]  /*0590*/  FFMA R12, R27, R10, R8 ;  /* 0x0000000a1b0c7223 */ /* 0x000fe20000000008 */
[----:B------:R-:W-:Y:S06]  /*05a0*/  BRA.U UP1, `(.L_x_2) ;  /* 0xfffffffd01347547 */ /* 0x000fec000b83ffff */
.L_x_1:
[----:B------:R-:W-:Y:S05]  /*05b0*/  BRA.U !UP0, `(.L_x_0) ;  /* 0x00000005083c7547 */ /* 0x000fea000b800000 */
[----:B------:R-:W-:Y:S01]  /*05c0*/  UISETP.GE.U32.AND UP0, UPT, UR19, 0x4, UPT ;  /* 0x000000041300788c */ /* 0x000fe2000bf06070 */
[----:B------:R-:W-:Y:S01]  /*05d0*/  IMAD R2, R0, UR18, RZ ;  /* 0x0000001200027c24 */ /* 0x000fe2000f8e02ff */
[----:B------:R-:W-:-:S04]  /*05e0*/  ULOP3.LUT UR5, UR18, 0x3, URZ, 0xc0, !UPT ;  /* 0x0000000312057892 */ /* 0x000fc8000f8ec0ff */
[----:B------:R-:W-:-:S03]  /*05f0*/  UISETP.NE.AND UP1, UPT, UR5, URZ, UPT ;  /* 0x000000ff0500728c */ /* 0x000fc6000bf25270 */
[----:B------:R-:W-:Y:S08]  /*0600*/  BRA.U !UP0, `(.L_x_3) ;  /* 0x00000001087c7547 */ /* 0x000ff0000b800000 */
[----:B------:R-:W0:Y:S01]  /*0610*/  LDC.64 R6, c[0x0][0x388] ;  /* 0x0000e200ff067b82 */ /* 0x000e220000000a00 */
[----:B------:R-:W1:Y:S01]  /*0620*/  LDCU.64 UR6, c[0x0][0x380] ;  /* 0x00007000ff0677ac */ /* 0x000e620008000a00 */
[----:B------:R-:W-:Y:S01]  /*0630*/  MOV R4, UR4 ;  /* 0x0000000400047c02 */ /* 0x000fe20008000f00 */
[----:B------:R-:W-:Y:S01]  /*0640*/  IMAD.U32 R15, RZ, RZ, UR18 ;  /* 0x00000012ff0f7e24 */ /* 0x000fe2000f8e00ff */
[----:B------:R-:W-:Y:S02]  /*0650*/  IADD3 R3, PT, PT, R2, UR4, RZ ;  /* 0x0000000402037c10 */ /* 0x000fe4000fffe0ff */
[----:B------:R-:W-:Y:S01]  /*0660*/  MOV R11, UR18 ;  /* 0x00000012000b7c02 */ /* 0x000fe20008000f00 */
[----:B------:R-:W-:Y:S01]  /*0670*/  IMAD R5, R4, UR18, R13 ;  /* 0x0000001204057c24 */ /* 0x000fe2000f8e020d */
[----:B------:R-:W2:Y:S01]  /*0680*/  LDC.64 R8, c[0x0][0x380] ;  /* 0x0000e000ff087b82 */ /* 0x000ea20000000a00 */
[----:B------:R-:W-:Y:S02]  /*0690*/  IADD3 R14, P0, PT, R2, UR4, RZ ;  /* 0x00000004020e7c10 */ /* 0x000fe4000ff1e0ff */
[----:B------:R-:W-:Y:S01]  /*06a0*/  MOV R17, UR18 ;  /* 0x0000001200117c02 */ /* 0x000fe20008000f00 */
[----:B0-----:R-:W-:-:S04]  /*06b0*/  IMAD.WIDE R6, R5, 0x4, R6 ;  /* 0x0000000405067825 */ /* 0x001fc800078e0206 */
[----:B------:R-:W-:Y:S02]  /*06c0*/  IMAD.WIDE.U32 R10, R11, 0x4, R6 ;  /* 0x000000040b0a7825 */ /* 0x000fe400078e0006 */
[----:B------:R-:W3:Y:S02]  /*06d0*/  LDG.E R6, desc[UR16][R6.64] ;  /* 0x0000001006067981 */ /* 0x000ee4000c1e1900 */
[----:B--2---:R-:W-:Y:S01]  /*06e0*/  IMAD.WIDE.U32 R8, R3, 0x4, R8 ;  /* 0x0000000403087825 */ /* 0x004fe200078e0008 */
[----:B------:R-:W-:Y:S02]  /*06f0*/  IADD3.X R3, PT, PT, RZ, RZ, RZ, P0, !PT ;  /* 0x000000ffff037210 */ /* 0x000fe400007fe4ff */
[----:B-1----:R-:W-:-:S03]  /*0700*/  LEA R4, P0, R14, UR6, 0x2 ;  /* 0x000000060e047c11 */ /* 0x002fc6000f8010ff */
[----:B------:R-:W3:Y:S01]  /*0710*/  LDG.E R9, desc[UR16][R8.64] ;  /* 0x0000001008097981 */ /* 0x000ee2000c1e1900 */
[----:B------:R-:W-:Y:S01]  /*0720*/  LEA.HI.X R5, R14, UR7, R3, 0x2, P0 ;  /* 0x000000070e057c11 */ /* 0x000fe200080f1403 */
[----:B------:R-:W-:Y:S02]  /*0730*/  IMAD.WIDE.U32 R14, R15, 0x4, R10 ;  /* 0x000000040f0e7825 */ /* 0x000fe400078e000a */
[----:B------:R-:W2:Y:S04]  /*0740*/  LDG.E R3, desc[UR16][R10.64] ;  /* 0x000000100a037981 */ /* 0x000ea8000c1e1900 */
[----:B------:R-:W2:Y:S01]  /*0750*/  LDG.E R18, desc[UR16][R4.64+0x4] ;  /* 0x0000041004127981 */ /* 0x000ea2000c1e1900 */
[----:B------:R-:W-:-:S03]  /*0760*/  IMAD.WIDE.U32 R16, R17, 0x4, R14 ;  /* 0x0000000411107825 */ /* 0x000fc600078e000e */
[----:B------:R-:W4:Y:S04]  /*0770*/  LDG.E R19, desc[UR16][R14.64] ;  /* 0x000000100e137981 */ /* 0x000f28000c1e1900 */
[----:B------:R-:W4:Y:S04]  /*0780*/  LDG.E R20, desc[UR16][R4.64+0x8] ;  /* 0x0000081004147981 */ /* 0x000f28000c1e1900 */
[----:B------:R-:W5:Y:S04]  /*0790*/  LDG.E R22, desc[UR16][R4.64+0xc] ;  /* 0x00000c1004167981 */ /* 0x000f68000c1e1900 */
[----:B------:R-:W5:Y:S01]  /*07a0*/  LDG.E R16, desc[UR16][R16.64] ;  /* 0x0000001010107981 */ /* 0x000f62000c1e1900 */
[----:B------:R-:W-:Y:S01]  /*07b0*/  UIADD3 UR4, UPT, UPT, UR4, 0x4, URZ ;  /* 0x0000000404047890 */ /* 0x000fe2000fffe0ff */
[----:B---3--:R-:W-:-:S04]  /*07c0*/  FFMA R9, R9, R6, R12 ;  /* 0x0000000609097223 */ /* 0x008fc8000000000c */
[----:B--2---:R-:W-:-:S04]  /*07d0*/  FFMA R3, R18, R3, R9 ;  /* 0x0000000312037223 */ /* 0x004fc80000000009 */
[----:B----4-:R-:W-:-:S04]  /*07e0*/  FFMA R3, R20, R19, R3 ;  /* 0x0000001314037223 */ /* 0x010fc80000000003 */
[----:B-----5:R-:W-:-:S07]  /*07f0*/  FFMA R12, R22, R16, R3 ;  /* 0x00000010160c7223 */ /* 0x020fce0000000003 */
.L_x_3:
[----:B------:R-:W-:Y:S05]  /*0800*/  BRA.U !UP1, `(.L_x_0) ;  /* 0x0000000109a87547 */ /* 0x000fea000b800000 */
[----:B------:R-:W-:Y:S01]  /*0810*/  UISETP.NE.AND UP0, UPT, UR5, 0x1, UPT ;  /* 0x000000010500788c */ /* 0x000fe2000bf05270 */
[----:B------:R-:W-:Y:S01]  /*0820*/  MOV R4, UR4 ;  /* 0x0000000400047c02 */ /* 0x000fe20008000f00 */
[----:B------:R-:W-:Y:S02]  /*0830*/  ULOP3.LUT UR5, UR18, 0x1, URZ, 0xc0, !UPT ;  /* 0x0000000112057892 */ /* 0x000fe4000f8ec0ff */
[----:B------:R-:W-:Y:S02]  /*0840*/  MOV R17, UR18 ;  /* 0x0000001200117c02 */ /* 0x000fe40008000f00 */
[----:B------:R-:W-:Y:S01]  /*0850*/  UISETP.NE.U32.AND UP1, UPT, UR5, 0x1, UPT ;  /* 0x000000010500788c */ /* 0x000fe2000bf25070 */
[----:B------:R-:W-:-:S04]  /*0860*/  PLOP3.LUT P1, PT, PT, PT, UP0, 0x80, 0x8 ;  /* 0x000000000008781c */ /* 0x000fc80003f2f008 */
[----:B------:R-:W0:Y:S01]  /*0870*/  @UP0 LDCU.128 UR8, c[0x0][0x380] ;  /* 0x00007000ff0807ac */ /* 0x000e220008000c00 */
[----:B------:R-:W-:Y:S01]  /*0880*/  PLOP3.LUT P0, PT, PT, PT, UP1, 0x80, 0x8 ;  /* 0x000000000008781c */ /* 0x000fe20003f0f018 */
[----:B------:R-:W1:Y:S04]  /*0890*/  @UP0 LDCU.64 UR6, c[0x0][0x380] ;  /* 0x00007000ff0607ac */ /* 0x000e680008000a00 */
[----:B------:R-:W2:Y:S03]  /*08a0*/  @!UP1 LDCU.128 UR12, c[0x0][0x380] ;  /* 0x00007000ff0c97ac */ /* 0x000ea60008000c00 */
[C---:B------:R-:W-:Y:S02]  /*08b0*/  @P1 IADD3 R3, PT, PT, R2.reuse, UR4, RZ ;  /* 0x0000000402031c10 */ /* 0x040fe4000fffe0ff */
[----:B------:R-:W-:Y:S01]  /*08c0*/  @P1 IADD3 R5, P2, PT, R2, UR4, RZ ;  /* 0x0000000402051c10 */ /* 0x000fe2000ff5e0ff */
[----:B------:R-:W-:-:S04]  /*08d0*/  @UP0 UIADD3 UR4, UPT, UPT, UR4, 0x2, URZ ;  /* 0x0000000204040890 */ /* 0x000fc8000fffe0ff */
[----:B------:R-:W-:Y:S01]  /*08e0*/  @P1 IMAD.X R8, RZ, RZ, RZ, P2 ;  /* 0x000000ffff081224 */ /* 0x000fe200010e06ff */
[----:B0-----:R-:W-:Y:S02]  /*08f0*/  MOV R14, UR8 ;  /* 0x00000008000e7c02 */ /* 0x001fe40008000f00 */
[----:B------:R-:W-:Y:S02]  /*0900*/  MOV R15, UR9 ;  /* 0x00000009000f7c02 */ /* 0x000fe40008000f00 */
[----:B------:R-:W-:Y:S02]  /*0910*/  MOV R6, UR10 ;  /* 0x0000000a00067c02 */ /* 0x000fe40008000f00 */
[----:B------:R-:W-:Y:S01]  /*0920*/  MOV R7, UR11 ;  /* 0x0000000b00077c02 */ /* 0x000fe20008000f00 */
[----:B------:R-:W-:-:S04]  /*0930*/  @P1 IMAD.WIDE.U32 R14, R3, 0x4, R14 ;  /* 0x00000004030e1825 */ /* 0x000fc800078e000e */
[----:B------:R-:W-:Y:S01]  /*0940*/  @P1 IMAD R3, R4, UR18, R13 ;  /* 0x0000001204031c24 */ /* 0x000fe2000f8e020d */
[----:B-1----:R-:W-:Y:S02]  /*0950*/  @P1 LEA R4, P2, R5, UR6, 0x2 ;  /* 0x0000000605041c11 */ /* 0x002fe4000f8410ff */
[----:B------:R-:W-:Y:S01]  /*0960*/  MOV R18, UR4 ;  /* 0x0000000400127c02 */ /* 0x000fe20008000f00 */
[----:B------:R-:W-:Y:S01]  /*0970*/  @P1 IMAD.WIDE R6, R3, 0x4, R6 ;  /* 0x0000000403061825 */ /* 0x000fe200078e0206 */
[----:B------:R-:W-:Y:S01]  /*0980*/  @P1 LEA.HI.X R5, R5, UR7, R8, 0x2, P2 ;  /* 0x0000000705051c11 */ /* 0x000fe200090f1408 */
[----:B------:R-:W3:Y:S01]  /*0990*/  @P1 LDG.E R3, desc[UR16][R14.64] ;  /* 0x000000100e031981 */ /* 0x000ee2000c1e1900 */
[----:B--2---:R-:W-:Y:S01]  /*09a0*/  MOV R8, UR12 ;  /* 0x0000000c00087c02 */ /* 0x004fe20008000f00 */
[----:B------:R-:W-:Y:S01]  /*09b0*/  @!P0 IMAD R21, R18, UR18, R13 ;  /* 0x0000001212158c24 */ /* 0x000fe2000f8e020d */
[----:B------:R-:W-:Y:S01]  /*09c0*/  MOV R9, UR13 ;  /* 0x0000000d00097c02 */ /* 0x000fe20008000f00 */
[----:B------:R-:W-:Y:S01]  /*09d0*/  @P1 IMAD.WIDE.U32 R16, R17, 0x4, R6 ;  /* 0x0000000411101825 */ /* 0x000fe200078e0006 */
[----:B------:R-:W-:Y:S01]  /*09e0*/  @!P0 IADD3 R19, PT, PT, R2, UR4, RZ ;  /* 0x0000000402138c10 */ /* 0x000fe2000fffe0ff */
[----:B------:R-:W3:Y:S01]  /*09f0*/  @P1 LDG.E R6, desc[UR16][R6.64] ;  /* 0x0000001006061981 */ /* 0x000ee2000c1e1900 */
[----:B------:R-:W-:-:S02]  /*0a00*/  MOV R10, UR14 ;  /* 0x0000000e000a7c02 */ /* 0x000fc40008000f00 */
[----:B------:R-:W-:Y:S01]  /*0a10*/  MOV R11, UR15 ;  /* 0x0000000f000b7c02 */ /* 0x000fe20008000f00 */
[----:B------:R-:W-:Y:S01]  /*0a20*/  @!P0 IMAD.WIDE.U32 R8, R19, 0x4, R8 ;  /* 0x0000000413088825 */ /* 0x000fe200078e0008 */
[----:B------:R-:W2:Y:S03]  /*0a30*/  @P1 LDG.E R16, desc[UR16][R16.64] ;  /* 0x0000001010101981 */ /* 0x000ea6000c1e1900 */
[----:B------:R-:W-:Y:S01]  /*0a40*/  @!P0 IMAD.WIDE R10, R21, 0x4, R10 ;  /* 0x00000004150a8825 */ /* 0x000fe200078e020a */
[----:B------:R-:W2:Y:S04]  /*0a50*/  @P1 LDG.E R4, desc[UR16][R4.64+0x4] ;  /* 0x0000041004041981 */ /* 0x000ea8000c1e1900 */
[----:B------:R-:W4:Y:S04]  /*0a60*/  @!P0 LDG.E R9, desc[UR16][R8.64] ;  /* 0x0000001008098981 */ /* 0x000f28000c1e1900 */
[----:B------:R-:W4:Y:S01]  /*0a70*/  @!P0 LDG.E R10, desc[UR16][R10.64] ;  /* 0x000000100a0a8981 */ /* 0x000f22000c1e1900 */
[----:B---3--:R-:W-:-:S04]  /*0a80*/  @P1 FFMA R3, R3, R6, R12 ;  /* 0x0000000603031223 */ /* 0x008fc8000000000c */
[----:B--2---:R-:W-:-:S04]  /*0a90*/  @P1 FFMA R12, R4, R16, R3 ;  /* 0x00000010040c1223 */ /* 0x004fc80000000003 */
[----:B----4-:R-:W-:-:S07]  /*0aa0*/  @!P0 FFMA R12, R9, R10, R12 ;  /* 0x0000000a090c8223 */ /* 0x010fce000000000c */
.L_x_0:
[----:B------:R-:W0:Y:S01]  /*0ab0*/  LDC.64 R2, c[0x0][0x390] ;  /* 0x0000e400ff027b82 */ /* 0x000e220000000a00 */
[----:B------:R-:W-:-:S04]  /*0ac0*/  IMAD R13, R0, UR18, R13 ;  /* 0x00000012000d7c24 */ /* 0x000fc8000f8e020d */
[----:B0-----:R-:W-:-:S05]  /*0ad0*/  IMAD.WIDE R2, R13, 0x4, R2 ;  /* 0x000000040d027825 */ /* 0x001fca00078e0202 */
[----:B------:R-:W-:Y:S01]  /*0ae0*/  STG.E desc[UR16][R2.64], R12 ;  /* 0x0000000c02007986 */ /* 0x000fe2000c101910 */
[----:B------:R-:W-:Y:S05]  /*0af0*/  EXIT ;  /* 0x000000000000794d */ /* 0x000fea0003800000 */
.L_x_4:
[----:B------:R-:W-:-:S00]  /*0b00*/  BRA `(.L_x_4) ;  /* 0xfffffffc00fc7947 */ /* 0x000fc0000383ffff */
[----:B------:R-:W-:-:S00]  /*0b10*/  NOP ;  /* 0x0000000000007918 */ /* 0x000fc00000000000 */
        /* <DEDUP_REMOVED lines=14> */
.L_x_5:


//--------------------- .nv.shared.reserved.0     --------------------------
	.section	.nv.shared.reserved.0,"aw",@nobits
	.weak		__nv_reservedSMEM_offset_0_alias
	.size		__nv_reservedSMEM_offset_0_alias, 0, 64
	.other		__nv_reservedSMEM_offset_0_alias,@"STO_CUDA_RESERVED_SHARED STV_DEFAULT"
__nv_reservedSMEM_offset_0_alias:
	.zero		0
	.zero		64


//--------------------- .nv.constant0._Z15matrixMulKernelPfS_S_iii --------------------------
	.section	.nv.constant0._Z15matrixMulKernelPfS_S_iii,"a",@progbits
	.sectionflags	@""
	.align	4
.nv.constant0._Z15matrixMulKernelPfS_S_iii:
	.zero		932


//--------------------- SYMBOLS --------------------------

	.type		.nv.reservedSmem.offset0,@object
	.size		.nv.reservedSmem.offset0,0x4
